	.headerflags	@"EF_CUDA_TEXMODE_UNIFIED EF_CUDA_64BIT_ADDRESS EF_CUDA_ACCELERATORS EF_CUDA_SM90 EF_CUDA_VIRTUAL_SM(EF_CUDA_SM90)"
	.elftype	@"ET_EXEC"


//--------------------- .nv.info                  --------------------------
	.section	.nv.info,"",@"SHT_CUDA_INFO"
	.align	4


	//----- nvinfo : EIATTR_REGCOUNT
	.align		4
        /*0000*/ 	.byte	0x04, 0x2f
        /*0002*/ 	.short	(.L_2 - .L_1)
	.align		4
.L_1:
        /*0004*/ 	.word	index@(triton_per_fused__native_batch_norm_legit_cat_15)
        /*0008*/ 	.word	0x00000015


	//----- nvinfo : EIATTR_MIN_STACK_SIZE
	.align		4
.L_2:
        /*000c*/ 	.byte	0x04, 0x12
        /*000e*/ 	.short	(.L_4 - .L_3)
	.align		4
.L_3:
        /*0010*/ 	.word	index@(triton_per_fused__native_batch_norm_legit_cat_15)
        /*0014*/ 	.word	0x00000000


	//----- nvinfo : EIATTR_FRAME_SIZE
	.align		4
.L_4:
        /*0018*/ 	.byte	0x04, 0x11
        /*001a*/ 	.short	(.L_6 - .L_5)
	.align		4
.L_5:
        /*001c*/ 	.word	index@(triton_per_fused__native_batch_norm_legit_cat_15)
        /*0020*/ 	.word	0x00000000


	//----- nvinfo : EIATTR_MIN_STACK_SIZE
	.align		4
.L_6:
        /*0024*/ 	.byte	0x04, 0x12
        /*0026*/ 	.short	(.L_8 - .L_7)
	.align		4
.L_7:
        /*0028*/ 	.word	index@(triton_per_fused__native_batch_norm_legit_cat_15)
        /*002c*/ 	.word	0x00000000
.L_8:


//--------------------- .nv.info.triton_per_fused__native_batch_norm_legit_cat_15 --------------------------
	.section	.nv.info.triton_per_fused__native_batch_norm_legit_cat_15,"",@"SHT_CUDA_INFO"
	.sectionflags	@""
	.align	4


	//----- nvinfo : EIATTR_CUDA_API_VERSION
	.align		4
        /*0000*/ 	.byte	0x04, 0x37
        /*0002*/ 	.short	(.L_10 - .L_9)
.L_9:
        /*0004*/ 	.word	0x0000007c


	//----- nvinfo : EIATTR_KPARAM_INFO
	.align		4
.L_10:
        /*0008*/ 	.byte	0x04, 0x17
        /*000a*/ 	.short	(.L_12 - .L_11)
.L_11:
        /*000c*/ 	.word	0x00000000
        /*0010*/ 	.short	0x0005
        /*0012*/ 	.short	0x0024
        /*0014*/ 	.byte	0x00, 0xf0, 0x11, 0x00


	//----- nvinfo : EIATTR_KPARAM_INFO
	.align		4
.L_12:
        /*0018*/ 	.byte	0x04, 0x17
        /*001a*/ 	.short	(.L_14 - .L_13)
.L_13:
        /*001c*/ 	.word	0x00000000
        /*0020*/ 	.short	0x0004
        /*0022*/ 	.short	0x0020
        /*0024*/ 	.byte	0x00, 0xf0, 0x11, 0x00


	//----- nvinfo : EIATTR_KPARAM_INFO
	.align		4
.L_14:
        /*0028*/ 	.byte	0x04, 0x17
        /*002a*/ 	.short	(.L_16 - .L_15)
.L_15:
        /*002c*/ 	.word	0x00000000
        /*0030*/ 	.short	0x0003
        /*0032*/ 	.short	0x0018
        /*0034*/ 	.byte	0x00, 0xf4, 0x21, 0x00


	//----- nvinfo : EIATTR_KPARAM_INFO
	.align		4
.L_16:
        /*0038*/ 	.byte	0x04, 0x17
        /*003a*/ 	.short	(.L_18 - .L_17)
.L_17:
        /*003c*/ 	.word	0x00000000
        /*0040*/ 	.short	0x0002
        /*0042*/ 	.short	0x0010
        /*0044*/ 	.byte	0x00, 0xf4, 0x21, 0x00


	//----- nvinfo : EIATTR_KPARAM_INFO
	.align		4
.L_18:
        /*0048*/ 	.byte	0x04, 0x17
        /*004a*/ 	.short	(.L_20 - .L_19)
.L_19:
        /*004c*/ 	.word	0x00000000
        /*0050*/ 	.short	0x0001
        /*0052*/ 	.short	0x0008
        /*0054*/ 	.byte	0x00, 0xf4, 0x21, 0x00


	//----- nvinfo : EIATTR_KPARAM_INFO
	.align		4
.L_20:
        /*0058*/ 	.byte	0x04, 0x17
        /*005a*/ 	.short	(.L_22 - .L_21)
.L_21:
        /*005c*/ 	.word	0x00000000
        /*0060*/ 	.short	0x0000
        /*0062*/ 	.short	0x0000
        /*0064*/ 	.byte	0x00, 0xf4, 0x21, 0x00


	//----- nvinfo : EIATTR_SPARSE_MMA_MASK
	.align		4
.L_22:
        /*0068*/ 	.byte	0x03, 0x50
        /*006a*/ 	.short	0x0000


	//----- nvinfo : EIATTR_MAXREG_COUNT
	.align		4
        /*006c*/ 	.byte	0x03, 0x1b
        /*006e*/ 	.short	0x00ff


	//----- nvinfo : EIATTR_COOP_GROUP_MASK_REGIDS
	.align		4
        /*0070*/ 	.byte	0x04, 0x29
        /*0072*/ 	.short	(.L_24 - .L_23)


	//   ....[0]....
.L_23:
        /*0074*/ 	.word	0xffffffff


	//   ....[1]....
        /*0078*/ 	.word	0xffffffff


	//   ....[2]....
        /*007c*/ 	.word	0xffffffff


	//   ....[3]....
        /*0080*/ 	.word	0xffffffff


	//   ....[4]....
        /*0084*/ 	.word	0xffffffff


	//   ....[5]....
        /*0088*/ 	.word	0xffffffff


	//   ....[6]....
        /*008c*/ 	.word	0xffffffff


	//   ....[7]....
        /*0090*/ 	.word	0xffffffff


	//   ....[8]....
        /*0094*/ 	.word	0xffffffff


	//   ....[9]....
        /*0098*/ 	.word	0xffffffff


	//   ....[10]....
        /*009c*/ 	.word	0xffffffff


	//   ....[11]....
        /*00a0*/ 	.word	0xffffffff


	//   ....[12]....
        /*00a4*/ 	.word	0xffffffff


	//   ....[13]....
        /*00a8*/ 	.word	0xffffffff


	//   ....[14]....
        /*00ac*/ 	.word	0xffffffff


	//   ....[15]....
        /*00b0*/ 	.word	0xffffffff


	//----- nvinfo : EIATTR_COOP_GROUP_INSTR_OFFSETS
	.align		4
.L_24:
        /*00b4*/ 	.byte	0x04, 0x28
        /*00b6*/ 	.short	(.L_26 - .L_25)


	//   ....[0]....
.L_25:
        /*00b8*/ 	.word	0x00000150


	//   ....[1]....
        /*00bc*/ 	.word	0x00000170


	//   ....[2]....
        /*00c0*/ 	.word	0x000001a0


	//   ....[3]....
        /*00c4*/ 	.word	0x000001d0


	//   ....[4]....
        /*00c8*/ 	.word	0x000001f0


	//   ....[5]....
        /*00cc*/ 	.word	0x00000240


	//   ....[6]....
        /*00d0*/ 	.word	0x00000260


	//   ....[7]....
        /*00d4*/ 	.word	0x00000280


	//   ....[8]....
        /*00d8*/ 	.word	0x00000370


	//   ....[9]....
        /*00dc*/ 	.word	0x00000390


	//   ....[10]....
        /*00e0*/ 	.word	0x000003b0


	//   ....[11]....
        /*00e4*/ 	.word	0x000003e0


	//   ....[12]....
        /*00e8*/ 	.word	0x00000400


	//   ....[13]....
        /*00ec*/ 	.word	0x00000480


	//   ....[14]....
        /*00f0*/ 	.word	0x000004a0


	//   ....[15]....
        /*00f4*/ 	.word	0x000004e0


	//----- nvinfo : EIATTR_EXIT_INSTR_OFFSETS
	.align		4
.L_26:
        /*00f8*/ 	.byte	0x04, 0x1c
        /*00fa*/ 	.short	(.L_28 - .L_27)


	//   ....[0]....
.L_27:
        /*00fc*/ 	.word	0x000006f0


	//   ....[1]....
        /*0100*/ 	.word	0x00000710


	//----- nvinfo : EIATTR_REQNTID
	.align		4
.L_28:
        /*0104*/ 	.byte	0x04, 0x10
        /*0106*/ 	.short	(.L_30 - .L_29)
.L_29:
        /*0108*/ 	.word	0x00000100
        /*010c*/ 	.word	0x00000001
        /*0110*/ 	.word	0x00000001


	//----- nvinfo : EIATTR_CBANK_PARAM_SIZE
	.align		4
.L_30:
        /*0114*/ 	.byte	0x03, 0x19
        /*0116*/ 	.short	0x0028


	//----- nvinfo : EIATTR_PARAM_CBANK
	.align		4
        /*0118*/ 	.byte	0x04, 0x0a
        /*011a*/ 	.short	(.L_32 - .L_31)
	.align		4
.L_31:
        /*011c*/ 	.word	index@(.nv.constant0.triton_per_fused__native_batch_norm_legit_cat_15)
        /*0120*/ 	.short	0x0210
        /*0122*/ 	.short	0x0028


	//----- nvinfo : EIATTR_SW_WAR
	.align		4
.L_32:
        /*0124*/ 	.byte	0x04, 0x36
        /*0126*/ 	.short	(.L_34 - .L_33)
.L_33:
        /*0128*/ 	.word	0x00000008
.L_34:


//--------------------- .nv.callgraph             --------------------------
	.section	.nv.callgraph,"",@"SHT_CUDA_CALLGRAPH"
	.align	4
	.sectionentsize	8
	.align		4
        /*0000*/ 	.word	0x00000000
	.align		4
        /*0004*/ 	.word	0xffffffff
	.align		4
        /*0008*/ 	.word	0x00000000
	.align		4
        /*000c*/ 	.word	0xfffffffe
	.align		4
        /*0010*/ 	.word	0x00000000
	.align		4
        /*0014*/ 	.word	0xfffffffd
	.align		4
        /*0018*/ 	.word	0x00000000
	.align		4
        /*001c*/ 	.word	0xfffffffc


//--------------------- .nv.constant4             --------------------------
	.section	.nv.constant4,"a",@progbits
	.align	8
	.align		8
.nv.constant4:
        /*0000*/ 	.dword	_$_str


//--------------------- .text.triton_per_fused__native_batch_norm_legit_cat_15 --------------------------
	.section	.text.triton_per_fused__native_batch_norm_legit_cat_15,"ax",@progbits
	.sectionflags	@"SHF_BARRIERS=1"
	.align	128
        .global         triton_per_fused__native_batch_norm_legit_cat_15
        .type           triton_per_fused__native_batch_norm_legit_cat_15,@function
        .size           triton_per_fused__native_batch_norm_legit_cat_15,(.L_x_1 - triton_per_fused__native_batch_norm_legit_cat_15)
        .other          triton_per_fused__native_batch_norm_legit_cat_15,@"STO_CUDA_ENTRY STV_DEFAULT"
triton_per_fused__native_batch_norm_legit_cat_15:
.text.triton_per_fused__native_batch_norm_legit_cat_15:
[----:B------:R-:W0:Y:S02]  /*0000*/  LDC R1, c[0x0][0x28] ;  /* 0x00000a00ff017b82 */ /* 0x000e240000000800 */
[----:B------:R-:W1:Y:S01]  /*0010*/  S2R R15, SR_TID.X ;  /* 0x00000000000f7919 */ /* 0x000e620000002100 */
[----:B------:R-:W2:Y:S01]  /*0020*/  LDC.64 R4, c[0x0][0x218] ;  /* 0x00008600ff047b82 */ /* 0x000ea20000000a00 */
[----:B------:R-:W-:Y:S01]  /*0030*/  ULDC.64 UR6, c[0x0][0x208] ;  /* 0x0000820000067ab9 */ /* 0x000fe20000000a00 */
[----:B------:R-:W3:Y:S01]  /*0040*/  S2R R0, SR_CTAID.X ;  /* 0x0000000000007919 */ /* 0x000ee20000002500 */
[----:B-1----:R-:W-:-:S04]  /*0050*/  SHF.L.U32 R10, R15, 0x2, RZ ;  /* 0x000000020f0a7819 */ /* 0x002fc800000006ff */
[----:B------:R-:W-:-:S04]  /*0060*/  LOP3.LUT R3, R10, 0x3fc, RZ, 0xc0, !PT ;  /* 0x000003fc0a037812 */ /* 0x000fc800078ec0ff */
[----:B---3--:R-:W-:-:S05]  /*0070*/  LEA R7, R0, R3, 0xa ;  /* 0x0000000300077211 */ /* 0x008fca00078e50ff */
[----:B--2---:R-:W-:-:S06]  /*0080*/  IMAD.WIDE R4, R7, 0x4, R4 ;  /* 0x0000000407047825 */ /* 0x004fcc00078e0204 */
[----:B------:R-:W2:Y:S01]  /*0090*/  LDG.E.128 R4, desc[UR6][R4.64] ;  /* 0x0000000604047981 */ /* 0x000ea2000c1e1d00 */
[----:B------:R-:W1:Y:S01]  /*00a0*/  S2UR UR5, SR_CgaCtaId ;  /* 0x00000000000579c3 */ /* 0x000e620000008800 */
[C---:B------:R-:W-:Y:S01]  /*00b0*/  LOP3.LUT P1, RZ, R15.reuse, 0x1f, RZ, 0xc0, !PT ;  /* 0x0000001f0fff7812 */ /* 0x040fe2000782c0ff */
[----:B------:R-:W-:Y:S01]  /*00c0*/  UMOV UR4, 0x400 ;  /* 0x0000040000047882 */ /* 0x000fe20000000000 */
[C---:B------:R-:W-:Y:S02]  /*00d0*/  ISETP.GE.AND P2, PT, R15.reuse, 0x8, PT ;  /* 0x000000080f00780c */ /* 0x040fe40003f46270 */
[C---:B------:R-:W-:Y:S02]  /*00e0*/  LOP3.LUT P0, RZ, R15.reuse, 0x7, RZ, 0xc0, !PT ;  /* 0x000000070fff7812 */ /* 0x040fe4000780c0ff */
[C---:B------:R-:W-:Y:S02]  /*00f0*/  LOP3.LUT P4, RZ, R15.reuse, 0xff, RZ, 0xc0, !PT ;  /* 0x000000ff0fff7812 */ /* 0x040fe4000788c0ff */
[----:B------:R-:W-:Y:S01]  /*0100*/  ISETP.LT.AND P0, PT, R15, 0x8, !P0 ;  /* 0x000000080f00780c */ /* 0x000fe20004701270 */
[----:B-1----:R-:W-:Y:S01]  /*0110*/  UPRMT UR4, UR5, 0x654, UR4 ;  /* 0x0000065405047896 */ /* 0x002fe20008000004 */
[----:B--2---:R-:W-:-:S04]  /*0120*/  FADD R9, R4, R5 ;  /* 0x0000000504097221 */ /* 0x004fc80000000000 */
[----:B------:R-:W-:-:S04]  /*0130*/  FADD R12, R6, R9 ;  /* 0x00000009060c7221 */ /* 0x000fc80000000000 */
[----:B------:R-:W-:-:S05]  /*0140*/  FADD R12, R7, R12 ;  /* 0x0000000c070c7221 */ /* 0x000fca0000000000 */
[----:B------:R-:W1:Y:S02]  /*0150*/  SHFL.BFLY PT, R9, R12, 0x10, 0x1f ;  /* 0x0e001f000c097f89 */ /* 0x000e6400000e0000 */
[----:B-1----:R-:W-:-:S05]  /*0160*/  FADD R9, R12, R9 ;  /* 0x000000090c097221 */ /* 0x002fca0000000000 */
[----:B------:R-:W1:Y:S02]  /*0170*/  SHFL.BFLY PT, R14, R9, 0x8, 0x1f ;  /* 0x0d001f00090e7f89 */ /* 0x000e6400000e0000 */
[----:B-1----:R-:W-:Y:S01]  /*0180*/  FADD R14, R9, R14 ;  /* 0x0000000e090e7221 */ /* 0x002fe20000000000 */
[----:B------:R-:W-:-:S04]  /*0190*/  SHF.R.U32.HI R9, RZ, 0x3, R15 ;  /* 0x00000003ff097819 */ /* 0x000fc8000001160f */
[----:B------:R-:W1:Y:S01]  /*01a0*/  SHFL.BFLY PT, R11, R14, 0x4, 0x1f ;  /* 0x0c801f000e0b7f89 */ /* 0x000e6200000e0000 */
[----:B------:R-:W-:Y:S01]  /*01b0*/  LOP3.LUT R9, R9, 0x1c, RZ, 0xc0, !PT ;  /* 0x0000001c09097812 */ /* 0x000fe200078ec0ff */
[----:B-1----:R-:W-:-:S05]  /*01c0*/  FADD R11, R14, R11 ;  /* 0x0000000b0e0b7221 */ /* 0x002fca0000000000 */
[----:B------:R-:W1:Y:S02]  /*01d0*/  SHFL.BFLY PT, R16, R11, 0x2, 0x1f ;  /* 0x0c401f000b107f89 */ /* 0x000e6400000e0000 */
[----:B-1----:R-:W-:-:S05]  /*01e0*/  FADD R16, R11, R16 ;  /* 0x000000100b107221 */ /* 0x002fca0000000000 */
[----:B------:R-:W1:Y:S02]  /*01f0*/  SHFL.BFLY PT, R13, R16, 0x1, 0x1f ;  /* 0x0c201f00100d7f89 */ /* 0x000e6400000e0000 */
[----:B-1----:R-:W-:-:S05]  /*0200*/  FADD R12, R16, R13 ;  /* 0x0000000d100c7221 */ /* 0x002fca0000000000 */
[----:B------:R-:W-:Y:S01]  /*0210*/  @!P1 STS [R9+UR4], R12 ;  /* 0x0000000c09009988 */ /* 0x000fe20008000804 */
[----:B------:R-:W-:Y:S06]  /*0220*/  BAR.SYNC.DEFER_BLOCKING 0x0 ;  /* 0x0000000000007b1d */ /* 0x000fec0000010000 */
[----:B------:R-:W1:Y:S04]  /*0230*/  @!P2 LDS R2, [R10+UR4] ;  /* 0x000000040a02a984 */ /* 0x000e680008000800 */
[----:B-1----:R-:W1:Y:S02]  /*0240*/  SHFL.BFLY PT, R11, R2, 0x4, 0x1f ;  /* 0x0c801f00020b7f89 */ /* 0x002e6400000e0000 */
[----:B-1----:R-:W-:-:S05]  /*0250*/  FADD R11, R2, R11 ;  /* 0x0000000b020b7221 */ /* 0x002fca0000000000 */
[----:B------:R-:W1:Y:S02]  /*0260*/  SHFL.BFLY PT, R14, R11, 0x2, 0x1f ;  /* 0x0c401f000b0e7f89 */ /* 0x000e6400000e0000 */
[----:B-1----:R-:W-:-:S05]  /*0270*/  FADD R14, R11, R14 ;  /* 0x0000000e0b0e7221 */ /* 0x002fca0000000000 */
[----:B------:R-:W1:Y:S02]  /*0280*/  SHFL.BFLY PT, R13, R14, 0x1, 0x1f ;  /* 0x0c201f000e0d7f89 */ /* 0x000e6400000e0000 */
[----:B-1----:R-:W-:-:S05]  /*0290*/  FADD R13, R14, R13 ;  /* 0x0000000d0e0d7221 */ /* 0x002fca0000000000 */
[----:B------:R-:W-:Y:S01]  /*02a0*/  @P0 STS [R10+UR4], R13 ;  /* 0x0000000d0a000988 */ /* 0x000fe20008000804 */
[----:B------:R-:W-:Y:S06]  /*02b0*/  BAR.SYNC.DEFER_BLOCKING 0x0 ;  /* 0x0000000000007b1d */ /* 0x000fec0000010000 */
[----:B------:R-:W1:Y:S02]  /*02c0*/  LDS R12, [UR4] ;  /* 0x00000004ff0c7984 */ /* 0x000e640008000800 */
[----:B-1----:R-:W-:-:S04]  /*02d0*/  FADD R2, RZ, R12 ;  /* 0x0000000cff027221 */ /* 0x002fc80000000000 */
[----:B------:R-:W-:-:S04]  /*02e0*/  FMUL R2, R2, 0.0009765625 ;  /* 0x3a80000002027820 */ /* 0x000fc80000400000 */
[--C-:B------:R-:W-:Y:S01]  /*02f0*/  FADD R5, R5, -R2.reuse ;  /* 0x8000000205057221 */ /* 0x100fe20000000000 */
[--C-:B------:R-:W-:Y:S01]  /*0300*/  FADD R4, R4, -R2.reuse ;  /* 0x8000000204047221 */ /* 0x100fe20000000000 */
[--C-:B------:R-:W-:Y:S01]  /*0310*/  FADD R6, R6, -R2.reuse ;  /* 0x8000000206067221 */ /* 0x100fe20000000000 */
[----:B------:R-:W-:Y:S01]  /*0320*/  FADD R7, R7, -R2 ;  /* 0x8000000207077221 */ /* 0x000fe20000000000 */
[----:B------:R-:W-:-:S04]  /*0330*/  FMUL R11, R5, R5 ;  /* 0x00000005050b7220 */ /* 0x000fc80000400000 */
[----:B------:R-:W-:-:S04]  /*0340*/  FFMA R11, R4, R4, R11 ;  /* 0x00000004040b7223 */ /* 0x000fc8000000000b */
[----:B------:R-:W-:-:S04]  /*0350*/  FFMA R12, R6, R6, R11 ;  /* 0x00000006060c7223 */ /* 0x000fc8000000000b */
[----:B------:R-:W-:-:S05]  /*0360*/  FFMA R12, R7, R7, R12 ;  /* 0x00000007070c7223 */ /* 0x000fca000000000c */
[----:B------:R-:W1:Y:S02]  /*0370*/  SHFL.BFLY PT, R11, R12, 0x10, 0x1f ;  /* 0x0e001f000c0b7f89 */ /* 0x000e6400000e0000 */
[----:B-1----:R-:W-:-:S05]  /*0380*/  FADD R11, R12, R11 ;  /* 0x0000000b0c0b7221 */ /* 0x002fca0000000000 */
[----:B------:R-:W1:Y:S02]  /*0390*/  SHFL.BFLY PT, R14, R11, 0x8, 0x1f ;  /* 0x0d001f000b0e7f89 */ /* 0x000e6400000e0000 */
[----:B-1----:R-:W-:-:S05]  /*03a0*/  FADD R14, R11, R14 ;  /* 0x0000000e0b0e7221 */ /* 0x002fca0000000000 */
[----:B------:R-:W1:Y:S02]  /*03b0*/  SHFL.BFLY PT, R13, R14, 0x4, 0x1f ;  /* 0x0c801f000e0d7f89 */ /* 0x000e6400000e0000 */
[----:B-1----:R-:W-:Y:S01]  /*03c0*/  FADD R13, R14, R13 ;  /* 0x0000000d0e0d7221 */ /* 0x002fe20000000000 */
[----:B------:R-:W-:-:S04]  /*03d0*/  HFMA2.MMA R14, -RZ, RZ, 0.8125, 0 ;  /* 0x3a800000ff0e7435 */ /* 0x000fc800000001ff */
[----:B------:R-:W1:Y:S02]  /*03e0*/  SHFL.BFLY PT, R16, R13, 0x2, 0x1f ;  /* 0x0c401f000d107f89 */ /* 0x000e6400000e0000 */
[----:B-1----:R-:W-:-:S05]  /*03f0*/  FADD R16, R13, R16 ;  /* 0x000000100d107221 */ /* 0x002fca0000000000 */
[----:B------:R-:W1:Y:S02]  /*0400*/  SHFL.BFLY PT, R17, R16, 0x1, 0x1f ;  /* 0x0c201f0010117f89 */ /* 0x000e6400000e0000 */
[----:B-1----:R-:W-:Y:S01]  /*0410*/  FADD R18, R16, R17 ;  /* 0x0000001110127221 */ /* 0x002fe20000000000 */
[----:B------:R-:W-:Y:S01]  /*0420*/  BAR.SYNC.DEFER_BLOCKING 0x0 ;  /* 0x0000000000007b1d */ /* 0x000fe20000010000 */
[----:B------:R-:W-:-:S04]  /*0430*/  SHF.R.S32.HI R17, RZ, 0x1f, R0 ;  /* 0x0000001fff117819 */ /* 0x000fc80000011400 */
[----:B------:R-:W-:Y:S01]  /*0440*/  LEA.HI R17, R17, R0, RZ, 0x6 ;  /* 0x0000000011117211 */ /* 0x000fe200078f30ff */
[----:B------:R-:W-:Y:S02]  /*0450*/  @!P1 STS [R9+UR4], R18 ;  /* 0x0000001209009988 */ /* 0x000fe40008000804 */
[----:B------:R-:W-:Y:S06]  /*0460*/  BAR.SYNC.DEFER_BLOCKING 0x0 ;  /* 0x0000000000007b1d */ /* 0x000fec0000010000 */
[----:B------:R-:W1:Y:S04]  /*0470*/  @!P2 LDS R8, [R10+UR4] ;  /* 0x000000040a08a984 */ /* 0x000e680008000800 */
[----:B-1----:R-:W1:Y:S02]  /*0480*/  SHFL.BFLY PT, R11, R8, 0x4, 0x1f ;  /* 0x0c801f00080b7f89 */ /* 0x002e6400000e0000 */
[----:B-1----:R-:W-:-:S05]  /*0490*/  FADD R11, R8, R11 ;  /* 0x0000000b080b7221 */ /* 0x002fca0000000000 */
[----:B------:R-:W1:Y:S02]  /*04a0*/  SHFL.BFLY PT, R12, R11, 0x2, 0x1f ;  /* 0x0c401f000b0c7f89 */ /* 0x000e6400000e0000 */
[----:B-1----:R-:W-:Y:S01]  /*04b0*/  FADD R12, R11, R12 ;  /* 0x0000000c0b0c7221 */ /* 0x002fe20000000000 */
[C---:B------:R-:W-:Y:S02]  /*04c0*/  LOP3.LUT R11, R17.reuse, 0x3fffc0, RZ, 0xc0, !PT ;  /* 0x003fffc0110b7812 */ /* 0x040fe400078ec0ff */
[----:B------:R-:W-:Y:S02]  /*04d0*/  SHF.L.U32 R17, R17, 0xb, RZ ;  /* 0x0000000b11117819 */ /* 0x000fe400000006ff */
[----:B------:R-:W1:Y:S02]  /*04e0*/  SHFL.BFLY PT, R13, R12, 0x1, 0x1f ;  /* 0x0c201f000c0d7f89 */ /* 0x000e6400000e0000 */
[----:B------:R-:W-:Y:S01]  /*04f0*/  LOP3.LUT R16, R17, 0xfffe0000, RZ, 0xc0, !PT ;  /* 0xfffe000011107812 */ /* 0x000fe200078ec0ff */
[----:B-1----:R-:W-:-:S05]  /*0500*/  FADD R13, R12, R13 ;  /* 0x0000000d0c0d7221 */ /* 0x002fca0000000000 */
[----:B------:R1:W-:Y:S01]  /*0510*/  @P0 STS [R10+UR4], R13 ;  /* 0x0000000d0a000988 */ /* 0x0003e20008000804 */
[----:B------:R-:W-:Y:S08]  /*0520*/  BAR.SYNC.DEFER_BLOCKING 0x0 ;  /* 0x0000000000007b1d */ /* 0x000ff00000010000 */
[----:B-1----:R-:W1:Y:S01]  /*0530*/  LDC.64 R12, c[0x0][0x228] ;  /* 0x00008a00ff0c7b82 */ /* 0x002e620000000a00 */
[----:B------:R-:W-:-:S04]  /*0540*/  IADD3 R10, -R11, R0, RZ ;  /* 0x000000000b0a7210 */ /* 0x000fc80007ffe1ff */
[----:B------:R-:W-:-:S03]  /*0550*/  LEA R3, R10, R3, 0xa ;  /* 0x000000030a037211 */ /* 0x000fc600078e50ff */
[----:B------:R-:W2:Y:S01]  /*0560*/  LDC.64 R10, c[0x0][0x220] ;  /* 0x00008800ff0a7b82 */ /* 0x000ea20000000a00 */
[----:B------:R-:W-:Y:S01]  /*0570*/  IADD3 R3, R3, R16, RZ ;  /* 0x0000001003037210 */ /* 0x000fe20007ffe0ff */
[----:B------:R-:W3:Y:S04]  /*0580*/  LDS R9, [UR4] ;  /* 0x00000004ff097984 */ /* 0x000ee80008000800 */
[----:B-1----:R-:W-:-:S04]  /*0590*/  IMAD.WIDE R12, R3, 0x4, R12 ;  /* 0x00000004030c7825 */ /* 0x002fc800078e020c */
[----:B--2---:R-:W-:-:S04]  /*05a0*/  IMAD.WIDE R10, R0, 0x4, R10 ;  /* 0x00000004000a7825 */ /* 0x004fc800078e020a */
[----:B---3--:R-:W-:-:S04]  /*05b0*/  FADD R9, RZ, R9 ;  /* 0x00000009ff097221 */ /* 0x008fc80000000000 */
[----:B------:R-:W-:Y:S02]  /*05c0*/  FFMA R14, R9, R14, 9.9999997473787516356e-06 ;  /* 0x3727c5ac090e7423 */ /* 0x000fe4000000000e */
[----:B------:R-:W1:Y:S04]  /*05d0*/  LDC.64 R8, c[0x0][0x210] ;  /* 0x00008400ff087b82 */ /* 0x000e680000000a00 */
[----:B------:R-:W2:Y:S02]  /*05e0*/  MUFU.RSQ R14, R14 ;  /* 0x0000000e000e7308 */ /* 0x000ea40000001400 */
[-C--:B--2---:R-:W-:Y:S01]  /*05f0*/  FMUL R4, R4, R14.reuse ;  /* 0x0000000e04047220 */ /* 0x084fe20000400000 */
[-C--:B------:R-:W-:Y:S01]  /*0600*/  FMUL R5, R5, R14.reuse ;  /* 0x0000000e05057220 */ /* 0x080fe20000400000 */
[-C--:B------:R-:W-:Y:S01]  /*0610*/  FMUL R6, R6, R14.reuse ;  /* 0x0000000e06067220 */ /* 0x080fe20000400000 */
[----:B------:R-:W-:Y:S01]  /*0620*/  FMUL R7, R7, R14 ;  /* 0x0000000e07077220 */ /* 0x000fe20000400000 */
[----:B------:R-:W-:Y:S01]  /*0630*/  BAR.SYNC.DEFER_BLOCKING 0x0 ;  /* 0x0000000000007b1d */ /* 0x000fe20000010000 */
[----:B------:R-:W-:Y:S01]  /*0640*/  FSETP.GT.AND P0, PT, R4, RZ, PT ;  /* 0x000000ff0400720b */ /* 0x000fe20003f04000 */
[----:B-1----:R-:W-:Y:S01]  /*0650*/  IMAD.WIDE R8, R0, 0x4, R8 ;  /* 0x0000000400087825 */ /* 0x002fe200078e0208 */
[----:B------:R-:W-:-:S02]  /*0660*/  FSETP.GT.AND P1, PT, R5, RZ, PT ;  /* 0x000000ff0500720b */ /* 0x000fc40003f24000 */
[----:B------:R-:W-:Y:S02]  /*0670*/  FSETP.GT.AND P2, PT, R6, RZ, PT ;  /* 0x000000ff0600720b */ /* 0x000fe40003f44000 */
[----:B------:R-:W-:-:S07]  /*0680*/  FSETP.GT.AND P3, PT, R7, RZ, PT ;  /* 0x000000ff0700720b */ /* 0x000fce0003f64000 */
[----:B------:R-:W-:Y:S02]  /*0690*/  @!P0 FMUL R4, R4, 0.20000000298023223877 ;  /* 0x3e4ccccd04048820 */ /* 0x000fe40000400000 */
[----:B------:R-:W-:Y:S02]  /*06a0*/  @!P1 FMUL R5, R5, 0.20000000298023223877 ;  /* 0x3e4ccccd05059820 */ /* 0x000fe40000400000 */
[----:B------:R-:W-:Y:S02]  /*06b0*/  @!P2 FMUL R6, R6, 0.20000000298023223877 ;  /* 0x3e4ccccd0606a820 */ /* 0x000fe40000400000 */
[----:B------:R-:W-:Y:S01]  /*06c0*/  @!P3 FMUL R7, R7, 0.20000000298023223877 ;  /* 0x3e4ccccd0707b820 */ /* 0x000fe20000400000 */
[----:B------:R1:W-:Y:S04]  /*06d0*/  @!P4 STG.E desc[UR6][R8.64], R14 ;  /* 0x0000000e0800c986 */ /* 0x0003e8000c101906 */
[----:B------:R1:W-:Y:S01]  /*06e0*/  STG.E.128 desc[UR6][R12.64], R4 ;  /* 0x000000040c007986 */ /* 0x0003e2000c101d06 */
[----:B------:R-:W-:Y:S05]  /*06f0*/  @P4 EXIT ;  /* 0x000000000000494d */ /* 0x000fea0003800000 */
[----:B------:R-:W-:Y:S01]  /*0700*/  STG.E desc[UR6][R10.64], R2 ;  /* 0x000000020a007986 */ /* 0x000fe2000c101906 */
[----:B------:R-:W-:Y:S05]  /*0710*/  EXIT ;  /* 0x000000000000794d */ /* 0x000fea0003800000 */
.L_x_0:
[----:B------:R-:W-:-:S00]  /*0720*/  BRA `(.L_x_0) ;  /* 0xfffffffc00fc7947 */ /* 0x000fc0000383ffff */
[----:B------:R-:W-:-:S00]  /*0730*/  NOP ;  /* 0x0000000000007918 */ /* 0x000fc00000000000 */
        /* <DEDUP_REMOVED lines=12> */
.L_x_1:


//--------------------- .nv.global.init           --------------------------
	.section	.nv.global.init,"aw",@progbits
.nv.global.init:
	.type		_$_str,@object
	.size		_$_str,(.L_0 - _$_str)
_$_str:
        /*0000*/ 	.byte	0x5f, 0x5f, 0x43, 0x55, 0x44, 0x41, 0x5f, 0x46, 0x54, 0x5a, 0x00
.L_0:


//--------------------- .nv.shared.triton_per_fused__native_batch_norm_legit_cat_15 --------------------------
	.section	.nv.shared.triton_per_fused__native_batch_norm_legit_cat_15,"aw",@nobits
	.sectionflags	@""
	.align	16
	.zero		1024


//--------------------- .nv.constant0.triton_per_fused__native_batch_norm_legit_cat_15 --------------------------
	.section	.nv.constant0.triton_per_fused__native_batch_norm_legit_cat_15,"a",@progbits
	.sectionflags	@""
	.align	4
.nv.constant0.triton_per_fused__native_batch_norm_legit_cat_15:
	.zero		568
